//
// Generated by NVIDIA NVVM Compiler
//
// Compiler Build ID: CL-36424714
// Cuda compilation tools, release 13.0, V13.0.88
// Based on NVVM 20.0.0
//

.version 9.0
.target sm_100
.address_size 64

	// .globl	_Z8vect_mulPiS_S_

.visible .entry _Z8vect_mulPiS_S_(
	.param .u64 .ptr .align 1 _Z8vect_mulPiS_S__param_0,
	.param .u64 .ptr .align 1 _Z8vect_mulPiS_S__param_1,
	.param .u64 .ptr .align 1 _Z8vect_mulPiS_S__param_2
)
{
	.reg .pred 	%p<2>;
	.reg .b32 	%r<8>;
	.reg .b64 	%rd<11>;

	ld.param.u64 	%rd1, [_Z8vect_mulPiS_S__param_0];
	ld.param.u64 	%rd2, [_Z8vect_mulPiS_S__param_1];
	ld.param.u64 	%rd3, [_Z8vect_mulPiS_S__param_2];
	mov.u32 	%r2, %ntid.x;
	mov.u32 	%r3, %ctaid.x;
	mov.u32 	%r4, %tid.x;
	mad.lo.s32 	%r1, %r2, %r3, %r4;
	setp.gt.s32 	%p1, %r1, 999999;
	@%p1 bra 	$L__BB0_2;
	cvta.to.global.u64 	%rd4, %rd1;
	cvta.to.global.u64 	%rd5, %rd2;
	cvta.to.global.u64 	%rd6, %rd3;
	mul.wide.s32 	%rd7, %r1, 4;
	add.s64 	%rd8, %rd4, %rd7;
	ld.global.u32 	%r5, [%rd8];
	add.s64 	%rd9, %rd5, %rd7;
	ld.global.u32 	%r6, [%rd9];
	mul.lo.s32 	%r7, %r6, %r5;
	add.s64 	%rd10, %rd6, %rd7;
	st.global.u32 	[%rd10], %r7;
$L__BB0_2:
	ret;

}


// ===== COMPILED SASS (sm_100) =====

	.target	sm_100

	.elftype	@"ET_EXEC"


//--------------------- .note.nv.tkinfo           --------------------------
	.section	.note.nv.tkinfo,"",@"SHT_NOTE"
	.sectionflags	@"SHF_NOTE_NV_TKINFO"
	.tkinfo
        /*0018*/ 	.word	0x00000002
        /*0030*/ 	.string	""
        /*0030*/ 	.string	"ptxas"
        /*0030*/ 	.string	"Cuda compilation tools, release 13.0, V13.0.88"
        /*0030*/ 	.string	"Build cuda_13.0.r13.0/compiler.36424714_0"
        /*0030*/ 	.string	"-arch sm_100 -m 64 "



//--------------------- .note.nv.cuinfo           --------------------------
	.section	.note.nv.cuinfo,"",@"SHT_NOTE"
	.sectionflags	@"SHF_NOTE_NV_CUINFO"
        /*0018*/ 	.short	0x0002
        /*001a*/ 	.short	0x0064
        /*001c*/ 	.short	0x0082
	.zero		2


//--------------------- .nv.info                  --------------------------
	.section	.nv.info,"",@"SHT_CUDA_INFO"
	.align	4


	//----- nvinfo : EIATTR_REGCOUNT
	.align		4
        /*0000*/ 	.byte	0x04, 0x2f
        /*0002*/ 	.short	(.L_1 - .L_0)
	.align		4
.L_0:
        /*0004*/ 	.word	index@(_Z8vect_mulPiS_S_)
        /*0008*/ 	.word	0x0000000c


	//----- nvinfo : EIATTR_FRAME_SIZE
	.align		4
.L_1:
        /*000c*/ 	.byte	0x04, 0x11
        /*000e*/ 	.short	(.L_3 - .L_2)
	.align		4
.L_2:
        /*0010*/ 	.word	index@(_Z8vect_mulPiS_S_)
        /*0014*/ 	.word	0x00000000


	//----- nvinfo : EIATTR_MIN_STACK_SIZE
	.align		4
.L_3:
        /*0018*/ 	.byte	0x04, 0x12
        /*001a*/ 	.short	(.L_5 - .L_4)
	.align		4
.L_4:
        /*001c*/ 	.word	index@(_Z8vect_mulPiS_S_)
        /*0020*/ 	.word	0x00000000
.L_5:


//--------------------- .nv.compat                --------------------------
	.section	.nv.compat,"",@"SHT_CUDA_COMPAT_INFO"
	.align	4
        /*0000*/ 	.byte	0x02, 0x09, 0x00, 0x00, 0x02, 0x02, 0x01, 0x00, 0x02, 0x05, 0x05, 0x00, 0x03, 0x07, 0x01, 0x01
        /*0010*/ 	.byte	0x02, 0x03, 0x00, 0x00, 0x02, 0x06, 0x01, 0x00, 0x04, 0x0b, 0x08, 0x00, 0x09, 0x00, 0x00, 0x00
        /*0020*/ 	.byte	0x00, 0x00, 0x00, 0x00


//--------------------- .nv.info._Z8vect_mulPiS_S_ --------------------------
	.section	.nv.info._Z8vect_mulPiS_S_,"",@"SHT_CUDA_INFO"
	.sectionflags	@""
	.align	4


	//----- nvinfo : EIATTR_CUDA_API_VERSION
	.align		4
        /*0000*/ 	.byte	0x04, 0x37
        /*0002*/ 	.short	(.L_7 - .L_6)
.L_6:
        /*0004*/ 	.word	0x00000082


	//----- nvinfo : EIATTR_KPARAM_INFO
	.align		4
.L_7:
        /*0008*/ 	.byte	0x04, 0x17
        /*000a*/ 	.short	(.L_9 - .L_8)
.L_8:
        /*000c*/ 	.word	0x00000000
        /*0010*/ 	.short	0x0002
        /*0012*/ 	.short	0x0010
        /*0014*/ 	.byte	0x00, 0xf5, 0x21, 0x00


	//----- nvinfo : EIATTR_KPARAM_INFO
	.align		4
.L_9:
        /*0018*/ 	.byte	0x04, 0x17
        /*001a*/ 	.short	(.L_11 - .L_10)
.L_10:
        /*001c*/ 	.word	0x00000000
        /*0020*/ 	.short	0x0001
        /*0022*/ 	.short	0x0008
        /*0024*/ 	.byte	0x00, 0xf5, 0x21, 0x00


	//----- nvinfo : EIATTR_KPARAM_INFO
	.align		4
.L_11:
        /*0028*/ 	.byte	0x04, 0x17
        /*002a*/ 	.short	(.L_13 - .L_12)
.L_12:
        /*002c*/ 	.word	0x00000000
        /*0030*/ 	.short	0x0000
        /*0032*/ 	.short	0x0000
        /*0034*/ 	.byte	0x00, 0xf5, 0x21, 0x00


	//----- nvinfo : EIATTR_SPARSE_MMA_MASK
	.align		4
.L_13:
        /*0038*/ 	.byte	0x03, 0x50
        /*003a*/ 	.short	0x0000


	//----- nvinfo : EIATTR_MAXREG_COUNT
	.align		4
        /*003c*/ 	.byte	0x03, 0x1b
        /*003e*/ 	.short	0x00ff


	//----- nvinfo : EIATTR_MERCURY_ISA_VERSION
	.align		4
        /*0040*/ 	.byte	0x03, 0x5f
        /*0042*/ 	.short	0x0101


	//----- nvinfo : EIATTR_VRC_CTA_INIT_COUNT
	.align		4
        /*0044*/ 	.byte	0x02, 0x4a
	.zero		1
	.zero		1


	//----- nvinfo : EIATTR_EXIT_INSTR_OFFSETS
	.align		4
        /*0048*/ 	.byte	0x04, 0x1c
        /*004a*/ 	.short	(.L_15 - .L_14)


	//   ....[0]....
.L_14:
        /*004c*/ 	.word	0x00000060


	//   ....[1]....
        /*0050*/ 	.word	0x00000120


	//----- nvinfo : EIATTR_CBANK_PARAM_SIZE
	.align		4
.L_15:
        /*0054*/ 	.byte	0x03, 0x19
        /*0056*/ 	.short	0x0018


	//----- nvinfo : EIATTR_PARAM_CBANK
	.align		4
        /*0058*/ 	.byte	0x04, 0x0a
        /*005a*/ 	.short	(.L_17 - .L_16)
	.align		4
.L_16:
        /*005c*/ 	.word	index@(.nv.constant0._Z8vect_mulPiS_S_)
        /*0060*/ 	.short	0x0380
        /*0062*/ 	.short	0x0018


	//----- nvinfo : EIATTR_SW_WAR
	.align		4
.L_17:
        /*0064*/ 	.byte	0x04, 0x36
        /*0066*/ 	.short	(.L_19 - .L_18)
.L_18:
        /*0068*/ 	.word	0x00000008
.L_19:


//--------------------- .nv.callgraph             --------------------------
	.section	.nv.callgraph,"",@"SHT_CUDA_CALLGRAPH"
	.align	4
	.sectionentsize	8
	.align		4
        /*0000*/ 	.word	0x00000000
	.align		4
        /*0004*/ 	.word	0xffffffff
	.align		4
        /*0008*/ 	.word	0x00000000
	.align		4
        /*000c*/ 	.word	0xfffffffe
	.align		4
        /*0010*/ 	.word	0x00000000
	.align		4
        /*0014*/ 	.word	0xfffffffd
	.align		4
        /*0018*/ 	.word	0x00000000
	.align		4
        /*001c*/ 	.word	0xfffffffc


//--------------------- .text._Z8vect_mulPiS_S_   --------------------------
	.section	.text._Z8vect_mulPiS_S_,"ax",@progbits
	.align	128
        .global         _Z8vect_mulPiS_S_
        .type           _Z8vect_mulPiS_S_,@function
        .size           _Z8vect_mulPiS_S_,(.L_x_1 - _Z8vect_mulPiS_S_)
        .other          _Z8vect_mulPiS_S_,@"STO_CUDA_ENTRY STV_DEFAULT"
_Z8vect_mulPiS_S_:
.text._Z8vect_mulPiS_S_:
[----:B------:R-:W-:Y:S01]  /*0000*/  LDC R1, c[0x0][0x37c] ;  /* 0x0000df00ff017b82 */ /* 0x000fe20000000800 */
[----:B------:R-:W0:Y:S01]  /*0010*/  S2R R9, SR_CTAID.X ;  /* 0x0000000000097919 */ /* 0x000e220000002500 */
[----:B------:R-:W0:Y:S01]  /*0020*/  LDCU UR4, c[0x0][0x360] ;  /* 0x00006c00ff0477ac */ /* 0x000e220008000800 */
[----:B------:R-:W0:Y:S02]  /*0030*/  S2R R0, SR_TID.X ;  /* 0x0000000000007919 */ /* 0x000e240000002100 */
[----:B0-----:R-:W-:-:S05]  /*0040*/  IMAD R9, R9, UR4, R0 ;  /* 0x0000000409097c24 */ /* 0x001fca000f8e0200 */
[----:B------:R-:W-:-:S13]  /*0050*/  ISETP.GT.AND P0, PT, R9, 0xf423f, PT ;  /* 0x000f423f0900780c */ /* 0x000fda0003f04270 */
[----:B------:R-:W-:Y:S05]  /*0060*/  @P0 EXIT ;  /* 0x000000000000094d */ /* 0x000fea0003800000 */
[----:B------:R-:W0:Y:S01]  /*0070*/  LDC.64 R2, c[0x0][0x380] ;  /* 0x0000e000ff027b82 */ /* 0x000e220000000a00 */
[----:B------:R-:W1:Y:S07]  /*0080*/  LDCU.64 UR4, c[0x0][0x358] ;  /* 0x00006b00ff0477ac */ /* 0x000e6e0008000a00 */
[----:B------:R-:W2:Y:S08]  /*0090*/  LDC.64 R4, c[0x0][0x388] ;  /* 0x0000e200ff047b82 */ /* 0x000eb00000000a00 */
[----:B------:R-:W3:Y:S01]  /*00a0*/  LDC.64 R6, c[0x0][0x390] ;  /* 0x0000e400ff067b82 */ /* 0x000ee20000000a00 */
[----:B0-----:R-:W-:-:S06]  /*00b0*/  IMAD.WIDE R2, R9, 0x4, R2 ;  /* 0x0000000409027825 */ /* 0x001fcc00078e0202 */
[----:B-1----:R-:W4:Y:S01]  /*00c0*/  LDG.E R2, desc[UR4][R2.64] ;  /* 0x0000000402027981 */ /* 0x002f22000c1e1900 */
[----:B--2---:R-:W-:-:S06]  /*00d0*/  IMAD.WIDE R4, R9, 0x4, R4 ;  /* 0x0000000409047825 */ /* 0x004fcc00078e0204 */
[----:B------:R-:W4:Y:S01]  /*00e0*/  LDG.E R5, desc[UR4][R4.64] ;  /* 0x0000000404057981 */ /* 0x000f22000c1e1900 */
[----:B---3--:R-:W-:-:S04]  /*00f0*/  IMAD.WIDE R6, R9, 0x4, R6 ;  /* 0x0000000409067825 */ /* 0x008fc800078e0206 */
[----:B----4-:R-:W-:-:S05]  /*0100*/  IMAD R9, R2, R5, RZ ;  /* 0x0000000502097224 */ /* 0x010fca00078e02ff */
[----:B------:R-:W-:Y:S01]  /*0110*/  STG.E desc[UR4][R6.64], R9 ;  /* 0x0000000906007986 */ /* 0x000fe2000c101904 */
[----:B------:R-:W-:Y:S05]  /*0120*/  EXIT ;  /* 0x000000000000794d */ /* 0x000fea0003800000 */
.L_x_0:
[----:B------:R-:W-:-:S00]  /*0130*/  BRA `(.L_x_0) ;  /* 0xfffffffc00fc7947 */ /* 0x000fc0000383ffff */
[----:B------:R-:W-:-:S00]  /*0140*/  NOP ;  /* 0x0000000000007918 */ /* 0x000fc00000000000 */
        /* <DEDUP_REMOVED lines=11> */
.L_x_1:


//--------------------- .nv.shared.reserved.0     --------------------------
	.section	.nv.shared.reserved.0,"aw",@nobits
	.weak		__nv_reservedSMEM_offset_0_alias
	.size		__nv_reservedSMEM_offset_0_alias, 0, 64
	.other		__nv_reservedSMEM_offset_0_alias,@"STO_CUDA_RESERVED_SHARED STV_DEFAULT"
__nv_reservedSMEM_offset_0_alias:
	.zero		0
	.zero		64


//--------------------- .nv.constant0._Z8vect_mulPiS_S_ --------------------------
	.section	.nv.constant0._Z8vect_mulPiS_S_,"a",@progbits
	.sectionflags	@""
	.align	4
.nv.constant0._Z8vect_mulPiS_S_:
	.zero		920


//--------------------- SYMBOLS --------------------------

	.type		.nv.reservedSmem.offset0,@object
	.size		.nv.reservedSmem.offset0,0x4
